//
// Generated by NVIDIA NVVM Compiler
//
// Compiler Build ID: CL-36424714
// Cuda compilation tools, release 13.0, V13.0.88
// Based on NVVM 20.0.0
//

.version 9.0
.target sm_100
.address_size 64

	// .globl	_Z10testkernelP6float3i

.visible .entry _Z10testkernelP6float3i(
	.param .u64 .ptr .align 1 _Z10testkernelP6float3i_param_0,
	.param .u32 _Z10testkernelP6float3i_param_1
)
{
	.reg .pred 	%p<2>;
	.reg .b32 	%r<6>;
	.reg .b32 	%f<3>;
	.reg .b64 	%rd<5>;

	ld.param.u64 	%rd1, [_Z10testkernelP6float3i_param_0];
	ld.param.u32 	%r2, [_Z10testkernelP6float3i_param_1];
	mov.u32 	%r3, %ctaid.x;
	mov.u32 	%r4, %ntid.x;
	mov.u32 	%r5, %tid.x;
	mad.lo.s32 	%r1, %r3, %r4, %r5;
	setp.ge.s32 	%p1, %r1, %r2;
	@%p1 bra 	$L__BB0_2;
	cvta.to.global.u64 	%rd2, %rd1;
	mul.wide.s32 	%rd3, %r1, 12;
	add.s64 	%rd4, %rd2, %rd3;
	ld.global.f32 	%f1, [%rd4];
	add.f32 	%f2, %f1, 0f3DCCCCCD;
	st.global.f32 	[%rd4], %f2;
$L__BB0_2:
	ret;

}


// ===== COMPILED SASS (sm_100) =====

	.target	sm_100

	.elftype	@"ET_EXEC"


//--------------------- .note.nv.tkinfo           --------------------------
	.section	.note.nv.tkinfo,"",@"SHT_NOTE"
	.sectionflags	@"SHF_NOTE_NV_TKINFO"
	.tkinfo
        /*0018*/ 	.word	0x00000002
        /*0030*/ 	.string	""
        /*0030*/ 	.string	"ptxas"
        /*0030*/ 	.string	"Cuda compilation tools, release 13.0, V13.0.88"
        /*0030*/ 	.string	"Build cuda_13.0.r13.0/compiler.36424714_0"
        /*0030*/ 	.string	"-arch sm_100 -m 64 "



//--------------------- .note.nv.cuinfo           --------------------------
	.section	.note.nv.cuinfo,"",@"SHT_NOTE"
	.sectionflags	@"SHF_NOTE_NV_CUINFO"
        /*0018*/ 	.short	0x0002
        /*001a*/ 	.short	0x0064
        /*001c*/ 	.short	0x0082
	.zero		2


//--------------------- .nv.info                  --------------------------
	.section	.nv.info,"",@"SHT_CUDA_INFO"
	.align	4


	//----- nvinfo : EIATTR_REGCOUNT
	.align		4
        /*0000*/ 	.byte	0x04, 0x2f
        /*0002*/ 	.short	(.L_1 - .L_0)
	.align		4
.L_0:
        /*0004*/ 	.word	index@(_Z10testkernelP6float3i)
        /*0008*/ 	.word	0x00000008


	//----- nvinfo : EIATTR_FRAME_SIZE
	.align		4
.L_1:
        /*000c*/ 	.byte	0x04, 0x11
        /*000e*/ 	.short	(.L_3 - .L_2)
	.align		4
.L_2:
        /*0010*/ 	.word	index@(_Z10testkernelP6float3i)
        /*0014*/ 	.word	0x00000000


	//----- nvinfo : EIATTR_MIN_STACK_SIZE
	.align		4
.L_3:
        /*0018*/ 	.byte	0x04, 0x12
        /*001a*/ 	.short	(.L_5 - .L_4)
	.align		4
.L_4:
        /*001c*/ 	.word	index@(_Z10testkernelP6float3i)
        /*0020*/ 	.word	0x00000000
.L_5:


//--------------------- .nv.compat                --------------------------
	.section	.nv.compat,"",@"SHT_CUDA_COMPAT_INFO"
	.align	4
        /*0000*/ 	.byte	0x02, 0x09, 0x00, 0x00, 0x02, 0x02, 0x01, 0x00, 0x02, 0x05, 0x05, 0x00, 0x03, 0x07, 0x01, 0x01
        /*0010*/ 	.byte	0x02, 0x03, 0x00, 0x00, 0x02, 0x06, 0x01, 0x00, 0x04, 0x0b, 0x08, 0x00, 0x09, 0x00, 0x00, 0x00
        /*0020*/ 	.byte	0x00, 0x00, 0x00, 0x00


//--------------------- .nv.info._Z10testkernelP6float3i --------------------------
	.section	.nv.info._Z10testkernelP6float3i,"",@"SHT_CUDA_INFO"
	.sectionflags	@""
	.align	4


	//----- nvinfo : EIATTR_CUDA_API_VERSION
	.align		4
        /*0000*/ 	.byte	0x04, 0x37
        /*0002*/ 	.short	(.L_7 - .L_6)
.L_6:
        /*0004*/ 	.word	0x00000082


	//----- nvinfo : EIATTR_KPARAM_INFO
	.align		4
.L_7:
        /*0008*/ 	.byte	0x04, 0x17
        /*000a*/ 	.short	(.L_9 - .L_8)
.L_8:
        /*000c*/ 	.word	0x00000000
        /*0010*/ 	.short	0x0001
        /*0012*/ 	.short	0x0008
        /*0014*/ 	.byte	0x00, 0xf0, 0x11, 0x00


	//----- nvinfo : EIATTR_KPARAM_INFO
	.align		4
.L_9:
        /*0018*/ 	.byte	0x04, 0x17
        /*001a*/ 	.short	(.L_11 - .L_10)
.L_10:
        /*001c*/ 	.word	0x00000000
        /*0020*/ 	.short	0x0000
        /*0022*/ 	.short	0x0000
        /*0024*/ 	.byte	0x00, 0xf5, 0x21, 0x00


	//----- nvinfo : EIATTR_SPARSE_MMA_MASK
	.align		4
.L_11:
        /*0028*/ 	.byte	0x03, 0x50
        /*002a*/ 	.short	0x0000


	//----- nvinfo : EIATTR_MAXREG_COUNT
	.align		4
        /*002c*/ 	.byte	0x03, 0x1b
        /*002e*/ 	.short	0x00ff


	//----- nvinfo : EIATTR_MERCURY_ISA_VERSION
	.align		4
        /*0030*/ 	.byte	0x03, 0x5f
        /*0032*/ 	.short	0x0101


	//----- nvinfo : EIATTR_VRC_CTA_INIT_COUNT
	.align		4
        /*0034*/ 	.byte	0x02, 0x4a
	.zero		1
	.zero		1


	//----- nvinfo : EIATTR_EXIT_INSTR_OFFSETS
	.align		4
        /*0038*/ 	.byte	0x04, 0x1c
        /*003a*/ 	.short	(.L_13 - .L_12)


	//   ....[0]....
.L_12:
        /*003c*/ 	.word	0x00000070


	//   ....[1]....
        /*0040*/ 	.word	0x000000e0


	//----- nvinfo : EIATTR_CBANK_PARAM_SIZE
	.align		4
.L_13:
        /*0044*/ 	.byte	0x03, 0x19
        /*0046*/ 	.short	0x000c


	//----- nvinfo : EIATTR_PARAM_CBANK
	.align		4
        /*0048*/ 	.byte	0x04, 0x0a
        /*004a*/ 	.short	(.L_15 - .L_14)
	.align		4
.L_14:
        /*004c*/ 	.word	index@(.nv.constant0._Z10testkernelP6float3i)
        /*0050*/ 	.short	0x0380
        /*0052*/ 	.short	0x000c


	//----- nvinfo : EIATTR_SW_WAR
	.align		4
.L_15:
        /*0054*/ 	.byte	0x04, 0x36
        /*0056*/ 	.short	(.L_17 - .L_16)
.L_16:
        /*0058*/ 	.word	0x00000008
.L_17:


//--------------------- .nv.callgraph             --------------------------
	.section	.nv.callgraph,"",@"SHT_CUDA_CALLGRAPH"
	.align	4
	.sectionentsize	8
	.align		4
        /*0000*/ 	.word	0x00000000
	.align		4
        /*0004*/ 	.word	0xffffffff
	.align		4
        /*0008*/ 	.word	0x00000000
	.align		4
        /*000c*/ 	.word	0xfffffffe
	.align		4
        /*0010*/ 	.word	0x00000000
	.align		4
        /*0014*/ 	.word	0xfffffffd
	.align		4
        /*0018*/ 	.word	0x00000000
	.align		4
        /*001c*/ 	.word	0xfffffffc


//--------------------- .text._Z10testkernelP6float3i --------------------------
	.section	.text._Z10testkernelP6float3i,"ax",@progbits
	.align	128
        .global         _Z10testkernelP6float3i
        .type           _Z10testkernelP6float3i,@function
        .size           _Z10testkernelP6float3i,(.L_x_1 - _Z10testkernelP6float3i)
        .other          _Z10testkernelP6float3i,@"STO_CUDA_ENTRY STV_DEFAULT"
_Z10testkernelP6float3i:
.text._Z10testkernelP6float3i:
[----:B------:R-:W-:Y:S01]  /*0000*/  LDC R1, c[0x0][0x37c] ;  /* 0x0000df00ff017b82 */ /* 0x000fe20000000800 */
[----:B------:R-:W0:Y:S07]  /*0010*/  S2R R0, SR_TID.X ;  /* 0x0000000000007919 */ /* 0x000e2e0000002100 */
[----:B------:R-:W0:Y:S01]  /*0020*/  S2UR UR4, SR_CTAID.X ;  /* 0x00000000000479c3 */ /* 0x000e220000002500 */
[----:B------:R-:W1:Y:S07]  /*0030*/  LDCU UR5, c[0x0][0x388] ;  /* 0x00007100ff0577ac */ /* 0x000e6e0008000800 */
[----:B------:R-:W0:Y:S02]  /*0040*/  LDC R5, c[0x0][0x360] ;  /* 0x0000d800ff057b82 */ /* 0x000e240000000800 */
[----:B0-----:R-:W-:-:S05]  /*0050*/  IMAD R5, R5, UR4, R0 ;  /* 0x0000000405057c24 */ /* 0x001fca000f8e0200 */
[----:B-1----:R-:W-:-:S13]  /*0060*/  ISETP.GE.AND P0, PT, R5, UR5, PT ;  /* 0x0000000505007c0c */ /* 0x002fda000bf06270 */
[----:B------:R-:W-:Y:S05]  /*0070*/  @P0 EXIT ;  /* 0x000000000000094d */ /* 0x000fea0003800000 */
[----:B------:R-:W0:Y:S01]  /*0080*/  LDC.64 R2, c[0x0][0x380] ;  /* 0x0000e000ff027b82 */ /* 0x000e220000000a00 */
[----:B------:R-:W1:Y:S01]  /*0090*/  LDCU.64 UR4, c[0x0][0x358] ;  /* 0x00006b00ff0477ac */ /* 0x000e620008000a00 */
[----:B0-----:R-:W-:-:S05]  /*00a0*/  IMAD.WIDE R2, R5, 0xc, R2 ;  /* 0x0000000c05027825 */ /* 0x001fca00078e0202 */
[----:B-1----:R-:W2:Y:S02]  /*00b0*/  LDG.E R0, desc[UR4][R2.64] ;  /* 0x0000000402007981 */ /* 0x002ea4000c1e1900 */
[----:B--2---:R-:W-:-:S05]  /*00c0*/  FADD R5, R0, 0.10000000149011611938 ;  /* 0x3dcccccd00057421 */ /* 0x004fca0000000000 */
[----:B------:R-:W-:Y:S01]  /*00d0*/  STG.E desc[UR4][R2.64], R5 ;  /* 0x0000000502007986 */ /* 0x000fe2000c101904 */
[----:B------:R-:W-:Y:S05]  /*00e0*/  EXIT ;  /* 0x000000000000794d */ /* 0x000fea0003800000 */
.L_x_0:
[----:B------:R-:W-:-:S00]  /*00f0*/  BRA `(.L_x_0) ;  /* 0xfffffffc00fc7947 */ /* 0x000fc0000383ffff */
[----:B------:R-:W-:-:S00]  /*0100*/  NOP ;  /* 0x0000000000007918 */ /* 0x000fc00000000000 */
[----:B------:R-:W-:-:S00]  /*0110*/  NOP ;  /* 0x0000000000007918 */ /* 0x000fc00000000000 */
[----:B------:R-:W-:-:S00]  /*0120*/  NOP ;  /* 0x0000000000007918 */ /* 0x000fc00000000000 */
[----:B------:R-:W-:-:S00]  /*0130*/  NOP ;  /* 0x0000000000007918 */ /* 0x000fc00000000000 */
[----:B------:R-:W-:-:S00]  /*0140*/  NOP ;  /* 0x0000000000007918 */ /* 0x000fc00000000000 */
[----:B------:R-:W-:-:S00]  /*0150*/  NOP ;  /* 0x0000000000007918 */ /* 0x000fc00000000000 */
[----:B------:R-:W-:-:S00]  /*0160*/  NOP ;  /* 0x0000000000007918 */ /* 0x000fc00000000000 */
[----:B------:R-:W-:-:S00]  /*0170*/  NOP ;  /* 0x0000000000007918 */ /* 0x000fc00000000000 */
.L_x_1:


//--------------------- .nv.shared.reserved.0     --------------------------
	.section	.nv.shared.reserved.0,"aw",@nobits
	.weak		__nv_reservedSMEM_offset_0_alias
	.size		__nv_reservedSMEM_offset_0_alias, 0, 64
	.other		__nv_reservedSMEM_offset_0_alias,@"STO_CUDA_RESERVED_SHARED STV_DEFAULT"
__nv_reservedSMEM_offset_0_alias:
	.zero		0
	.zero		64


//--------------------- .nv.constant0._Z10testkernelP6float3i --------------------------
	.section	.nv.constant0._Z10testkernelP6float3i,"a",@progbits
	.sectionflags	@""
	.align	4
.nv.constant0._Z10testkernelP6float3i:
	.zero		908


//--------------------- SYMBOLS --------------------------

	.type		.nv.reservedSmem.offset0,@object
	.size		.nv.reservedSmem.offset0,0x4
